//
// Generated by NVIDIA NVVM Compiler
//
// Compiler Build ID: CL-36424714
// Cuda compilation tools, release 13.0, V13.0.88
// Based on NVVM 20.0.0
//

.version 9.0
.target sm_100
.address_size 64

	// .globl	_Z26matrixMultiplicationKernelPfS_S_i

.visible .entry _Z26matrixMultiplicationKernelPfS_S_i(
	.param .u64 .ptr .align 1 _Z26matrixMultiplicationKernelPfS_S_i_param_0,
	.param .u64 .ptr .align 1 _Z26matrixMultiplicationKernelPfS_S_i_param_1,
	.param .u64 .ptr .align 1 _Z26matrixMultiplicationKernelPfS_S_i_param_2,
	.param .u32 _Z26matrixMultiplicationKernelPfS_S_i_param_3
)
{
	.reg .pred 	%p<10>;
	.reg .b32 	%r<40>;
	.reg .b32 	%f<67>;
	.reg .b64 	%rd<67>;

	ld.param.u64 	%rd14, [_Z26matrixMultiplicationKernelPfS_S_i_param_0];
	ld.param.u64 	%rd15, [_Z26matrixMultiplicationKernelPfS_S_i_param_1];
	ld.param.u32 	%r18, [_Z26matrixMultiplicationKernelPfS_S_i_param_3];
	cvta.to.global.u64 	%rd1, %rd15;
	cvta.to.global.u64 	%rd2, %rd14;
	mov.u32 	%r19, %ctaid.y;
	mov.u32 	%r20, %ntid.y;
	mov.u32 	%r21, %tid.y;
	mad.lo.s32 	%r1, %r19, %r20, %r21;
	mov.u32 	%r22, %ctaid.x;
	mov.u32 	%r23, %ntid.x;
	mov.u32 	%r24, %tid.x;
	mad.lo.s32 	%r2, %r22, %r23, %r24;
	max.s32 	%r25, %r1, %r2;
	setp.ge.s32 	%p1, %r25, %r18;
	@%p1 bra 	$L__BB0_13;
	mul.lo.s32 	%r3, %r18, %r1;
	and.b32  	%r4, %r18, 7;
	setp.lt.u32 	%p2, %r18, 8;
	mov.f32 	%f66, 0f00000000;
	mov.b32 	%r38, 0;
	@%p2 bra 	$L__BB0_4;
	and.b32  	%r38, %r18, 2147483640;
	neg.s32 	%r36, %r38;
	mul.wide.s32 	%rd16, %r18, 4;
	add.s64 	%rd3, %rd1, %rd16;
	shl.b32 	%r7, %r18, 3;
	mul.wide.s32 	%rd17, %r18, 8;
	add.s64 	%rd4, %rd1, %rd17;
	mul.wide.s32 	%rd18, %r18, 12;
	add.s64 	%rd5, %rd1, %rd18;
	mul.wide.s32 	%rd19, %r18, 16;
	add.s64 	%rd6, %rd1, %rd19;
	mul.wide.s32 	%rd20, %r18, 20;
	add.s64 	%rd7, %rd1, %rd20;
	mul.wide.s32 	%rd21, %r18, 24;
	add.s64 	%rd8, %rd1, %rd21;
	mul.wide.s32 	%rd22, %r18, 28;
	add.s64 	%rd9, %rd1, %rd22;
	mul.wide.u32 	%rd23, %r3, 4;
	add.s64 	%rd24, %rd23, %rd2;
	add.s64 	%rd66, %rd24, 16;
	mov.f32 	%f66, 0f00000000;
	mov.u32 	%r35, %r2;
$L__BB0_3:
	.pragma "nounroll";
	mul.wide.s32 	%rd25, %r35, 4;
	add.s64 	%rd26, %rd3, %rd25;
	add.s64 	%rd27, %rd4, %rd25;
	add.s64 	%rd28, %rd5, %rd25;
	add.s64 	%rd29, %rd6, %rd25;
	add.s64 	%rd30, %rd7, %rd25;
	add.s64 	%rd31, %rd8, %rd25;
	add.s64 	%rd32, %rd9, %rd25;
	add.s64 	%rd33, %rd1, %rd25;
	ld.global.f32 	%f16, [%rd66+-16];
	ld.global.f32 	%f17, [%rd33];
	fma.rn.f32 	%f18, %f16, %f17, %f66;
	ld.global.f32 	%f19, [%rd66+-12];
	ld.global.f32 	%f20, [%rd26];
	fma.rn.f32 	%f21, %f19, %f20, %f18;
	ld.global.f32 	%f22, [%rd66+-8];
	ld.global.f32 	%f23, [%rd27];
	fma.rn.f32 	%f24, %f22, %f23, %f21;
	ld.global.f32 	%f25, [%rd66+-4];
	ld.global.f32 	%f26, [%rd28];
	fma.rn.f32 	%f27, %f25, %f26, %f24;
	ld.global.f32 	%f28, [%rd66];
	ld.global.f32 	%f29, [%rd29];
	fma.rn.f32 	%f30, %f28, %f29, %f27;
	ld.global.f32 	%f31, [%rd66+4];
	ld.global.f32 	%f32, [%rd30];
	fma.rn.f32 	%f33, %f31, %f32, %f30;
	ld.global.f32 	%f34, [%rd66+8];
	ld.global.f32 	%f35, [%rd31];
	fma.rn.f32 	%f36, %f34, %f35, %f33;
	ld.global.f32 	%f37, [%rd66+12];
	ld.global.f32 	%f38, [%rd32];
	fma.rn.f32 	%f66, %f37, %f38, %f36;
	add.s32 	%r36, %r36, 8;
	add.s32 	%r35, %r35, %r7;
	add.s64 	%rd66, %rd66, 32;
	setp.ne.s32 	%p3, %r36, 0;
	@%p3 bra 	$L__BB0_3;
$L__BB0_4:
	setp.eq.s32 	%p4, %r4, 0;
	@%p4 bra 	$L__BB0_12;
	and.b32  	%r13, %r18, 3;
	setp.lt.u32 	%p5, %r4, 4;
	@%p5 bra 	$L__BB0_7;
	add.s32 	%r27, %r38, %r3;
	mul.wide.u32 	%rd34, %r27, 4;
	add.s64 	%rd35, %rd2, %rd34;
	ld.global.f32 	%f40, [%rd35];
	mad.lo.s32 	%r28, %r38, %r18, %r2;
	mul.wide.s32 	%rd36, %r28, 4;
	add.s64 	%rd37, %rd1, %rd36;
	ld.global.f32 	%f41, [%rd37];
	fma.rn.f32 	%f42, %f40, %f41, %f66;
	cvt.u64.u32 	%rd38, %r3;
	cvt.u64.u32 	%rd39, %r38;
	add.s64 	%rd40, %rd39, %rd38;
	shl.b64 	%rd41, %rd40, 2;
	add.s64 	%rd42, %rd2, %rd41;
	ld.global.f32 	%f43, [%rd42+4];
	mul.wide.s32 	%rd43, %r18, 4;
	add.s64 	%rd44, %rd37, %rd43;
	ld.global.f32 	%f44, [%rd44];
	fma.rn.f32 	%f45, %f43, %f44, %f42;
	ld.global.f32 	%f46, [%rd42+8];
	add.s64 	%rd45, %rd44, %rd43;
	ld.global.f32 	%f47, [%rd45];
	fma.rn.f32 	%f48, %f46, %f47, %f45;
	ld.global.f32 	%f49, [%rd42+12];
	add.s64 	%rd46, %rd45, %rd43;
	ld.global.f32 	%f50, [%rd46];
	fma.rn.f32 	%f66, %f49, %f50, %f48;
	add.s32 	%r38, %r38, 4;
$L__BB0_7:
	setp.eq.s32 	%p6, %r13, 0;
	@%p6 bra 	$L__BB0_12;
	setp.eq.s32 	%p7, %r13, 1;
	@%p7 bra 	$L__BB0_10;
	add.s32 	%r29, %r38, %r3;
	mul.wide.u32 	%rd47, %r29, 4;
	add.s64 	%rd48, %rd2, %rd47;
	ld.global.f32 	%f52, [%rd48];
	mad.lo.s32 	%r30, %r38, %r18, %r2;
	mul.wide.s32 	%rd49, %r30, 4;
	add.s64 	%rd50, %rd1, %rd49;
	ld.global.f32 	%f53, [%rd50];
	fma.rn.f32 	%f54, %f52, %f53, %f66;
	cvt.u64.u32 	%rd51, %r3;
	cvt.u64.u32 	%rd52, %r38;
	add.s64 	%rd53, %rd52, %rd51;
	shl.b64 	%rd54, %rd53, 2;
	add.s64 	%rd55, %rd2, %rd54;
	ld.global.f32 	%f55, [%rd55+4];
	mul.wide.s32 	%rd56, %r18, 4;
	add.s64 	%rd57, %rd50, %rd56;
	ld.global.f32 	%f56, [%rd57];
	fma.rn.f32 	%f66, %f55, %f56, %f54;
	add.s32 	%r38, %r38, 2;
$L__BB0_10:
	and.b32  	%r31, %r18, 1;
	setp.eq.b32 	%p8, %r31, 1;
	not.pred 	%p9, %p8;
	@%p9 bra 	$L__BB0_12;
	add.s32 	%r32, %r38, %r3;
	mul.wide.u32 	%rd58, %r32, 4;
	add.s64 	%rd59, %rd2, %rd58;
	ld.global.f32 	%f57, [%rd59];
	mad.lo.s32 	%r33, %r38, %r18, %r2;
	mul.wide.s32 	%rd60, %r33, 4;
	add.s64 	%rd61, %rd1, %rd60;
	ld.global.f32 	%f58, [%rd61];
	fma.rn.f32 	%f66, %f57, %f58, %f66;
$L__BB0_12:
	ld.param.u64 	%rd65, [_Z26matrixMultiplicationKernelPfS_S_i_param_2];
	add.s32 	%r34, %r3, %r2;
	cvta.to.global.u64 	%rd62, %rd65;
	mul.wide.s32 	%rd63, %r34, 4;
	add.s64 	%rd64, %rd62, %rd63;
	st.global.f32 	[%rd64], %f66;
$L__BB0_13:
	ret;

}


// ===== COMPILED SASS (sm_100) =====

	.target	sm_100

	.elftype	@"ET_EXEC"


//--------------------- .note.nv.tkinfo           --------------------------
	.section	.note.nv.tkinfo,"",@"SHT_NOTE"
	.sectionflags	@"SHF_NOTE_NV_TKINFO"
	.tkinfo
        /*0018*/ 	.word	0x00000002
        /*0030*/ 	.string	""
        /*0030*/ 	.string	"ptxas"
        /*0030*/ 	.string	"Cuda compilation tools, release 13.0, V13.0.88"
        /*0030*/ 	.string	"Build cuda_13.0.r13.0/compiler.36424714_0"
        /*0030*/ 	.string	"-arch sm_100 -m 64 "



//--------------------- .note.nv.cuinfo           --------------------------
	.section	.note.nv.cuinfo,"",@"SHT_NOTE"
	.sectionflags	@"SHF_NOTE_NV_CUINFO"
        /*0018*/ 	.short	0x0002
        /*001a*/ 	.short	0x0064
        /*001c*/ 	.short	0x0082
	.zero		2


//--------------------- .nv.info                  --------------------------
	.section	.nv.info,"",@"SHT_CUDA_INFO"
	.align	4


	//----- nvinfo : EIATTR_REGCOUNT
	.align		4
        /*0000*/ 	.byte	0x04, 0x2f
        /*0002*/ 	.short	(.L_1 - .L_0)
	.align		4
.L_0:
        /*0004*/ 	.word	index@(_Z26matrixMultiplicationKernelPfS_S_i)
        /*0008*/ 	.word	0x0000001e


	//----- nvinfo : EIATTR_FRAME_SIZE
	.align		4
.L_1:
        /*000c*/ 	.byte	0x04, 0x11
        /*000e*/ 	.short	(.L_3 - .L_2)
	.align		4
.L_2:
        /*0010*/ 	.word	index@(_Z26matrixMultiplicationKernelPfS_S_i)
        /*0014*/ 	.word	0x00000000


	//----- nvinfo : EIATTR_MIN_STACK_SIZE
	.align		4
.L_3:
        /*0018*/ 	.byte	0x04, 0x12
        /*001a*/ 	.short	(.L_5 - .L_4)
	.align		4
.L_4:
        /*001c*/ 	.word	index@(_Z26matrixMultiplicationKernelPfS_S_i)
        /*0020*/ 	.word	0x00000000
.L_5:


//--------------------- .nv.compat                --------------------------
	.section	.nv.compat,"",@"SHT_CUDA_COMPAT_INFO"
	.align	4
        /*0000*/ 	.byte	0x02, 0x09, 0x00, 0x00, 0x02, 0x02, 0x01, 0x00, 0x02, 0x05, 0x05, 0x00, 0x03, 0x07, 0x01, 0x01
        /*0010*/ 	.byte	0x02, 0x03, 0x00, 0x00, 0x02, 0x06, 0x01, 0x00, 0x04, 0x0b, 0x08, 0x00, 0x09, 0x00, 0x00, 0x00
        /*0020*/ 	.byte	0x00, 0x00, 0x00, 0x00


//--------------------- .nv.info._Z26matrixMultiplicationKernelPfS_S_i --------------------------
	.section	.nv.info._Z26matrixMultiplicationKernelPfS_S_i,"",@"SHT_CUDA_INFO"
	.sectionflags	@""
	.align	4


	//----- nvinfo : EIATTR_CUDA_API_VERSION
	.align		4
        /*0000*/ 	.byte	0x04, 0x37
        /*0002*/ 	.short	(.L_7 - .L_6)
.L_6:
        /*0004*/ 	.word	0x00000082


	//----- nvinfo : EIATTR_KPARAM_INFO
	.align		4
.L_7:
        /*0008*/ 	.byte	0x04, 0x17
        /*000a*/ 	.short	(.L_9 - .L_8)
.L_8:
        /*000c*/ 	.word	0x00000000
        /*0010*/ 	.short	0x0003
        /*0012*/ 	.short	0x0018
        /*0014*/ 	.byte	0x00, 0xf0, 0x11, 0x00


	//----- nvinfo : EIATTR_KPARAM_INFO
	.align		4
.L_9:
        /*0018*/ 	.byte	0x04, 0x17
        /*001a*/ 	.short	(.L_11 - .L_10)
.L_10:
        /*001c*/ 	.word	0x00000000
        /*0020*/ 	.short	0x0002
        /*0022*/ 	.short	0x0010
        /*0024*/ 	.byte	0x00, 0xf5, 0x21, 0x00


	//----- nvinfo : EIATTR_KPARAM_INFO
	.align		4
.L_11:
        /*0028*/ 	.byte	0x04, 0x17
        /*002a*/ 	.short	(.L_13 - .L_12)
.L_12:
        /*002c*/ 	.word	0x00000000
        /*0030*/ 	.short	0x0001
        /*0032*/ 	.short	0x0008
        /*0034*/ 	.byte	0x00, 0xf5, 0x21, 0x00


	//----- nvinfo : EIATTR_KPARAM_INFO
	.align		4
.L_13:
        /*0038*/ 	.byte	0x04, 0x17
        /*003a*/ 	.short	(.L_15 - .L_14)
.L_14:
        /*003c*/ 	.word	0x00000000
        /*0040*/ 	.short	0x0000
        /*0042*/ 	.short	0x0000
        /*0044*/ 	.byte	0x00, 0xf5, 0x21, 0x00


	//----- nvinfo : EIATTR_SPARSE_MMA_MASK
	.align		4
.L_15:
        /*0048*/ 	.byte	0x03, 0x50
        /*004a*/ 	.short	0x0000


	//----- nvinfo : EIATTR_MAXREG_COUNT
	.align		4
        /*004c*/ 	.byte	0x03, 0x1b
        /*004e*/ 	.short	0x00ff


	//----- nvinfo : EIATTR_MERCURY_ISA_VERSION
	.align		4
        /*0050*/ 	.byte	0x03, 0x5f
        /*0052*/ 	.short	0x0101


	//----- nvinfo : EIATTR_VRC_CTA_INIT_COUNT
	.align		4
        /*0054*/ 	.byte	0x02, 0x4a
	.zero		1
	.zero		1


	//----- nvinfo : EIATTR_EXIT_INSTR_OFFSETS
	.align		4
        /*0058*/ 	.byte	0x04, 0x1c
        /*005a*/ 	.short	(.L_17 - .L_16)


	//   ....[0]....
.L_16:
        /*005c*/ 	.word	0x000000c0


	//   ....[1]....
        /*0060*/ 	.word	0x00000a90


	//----- nvinfo : EIATTR_CBANK_PARAM_SIZE
	.align		4
.L_17:
        /*0064*/ 	.byte	0x03, 0x19
        /*0066*/ 	.short	0x001c


	//----- nvinfo : EIATTR_PARAM_CBANK
	.align		4
        /*0068*/ 	.byte	0x04, 0x0a
        /*006a*/ 	.short	(.L_19 - .L_18)
	.align		4
.L_18:
        /*006c*/ 	.word	index@(.nv.constant0._Z26matrixMultiplicationKernelPfS_S_i)
        /*0070*/ 	.short	0x0380
        /*0072*/ 	.short	0x001c


	//----- nvinfo : EIATTR_SW_WAR
	.align		4
.L_19:
        /*0074*/ 	.byte	0x04, 0x36
        /*0076*/ 	.short	(.L_21 - .L_20)
.L_20:
        /*0078*/ 	.word	0x00000008
.L_21:


//--------------------- .nv.callgraph             --------------------------
	.section	.nv.callgraph,"",@"SHT_CUDA_CALLGRAPH"
	.align	4
	.sectionentsize	8
	.align		4
        /*0000*/ 	.word	0x00000000
	.align		4
        /*0004*/ 	.word	0xffffffff
	.align		4
        /*0008*/ 	.word	0x00000000
	.align		4
        /*000c*/ 	.word	0xfffffffe
	.align		4
        /*0010*/ 	.word	0x00000000
	.align		4
        /*0014*/ 	.word	0xfffffffd
	.align		4
        /*0018*/ 	.word	0x00000000
	.align		4
        /*001c*/ 	.word	0xfffffffc


//--------------------- .text._Z26matrixMultiplicationKernelPfS_S_i --------------------------
	.section	.text._Z26matrixMultiplicationKernelPfS_S_i,"ax",@progbits
	.align	128
        .global         _Z26matrixMultiplicationKernelPfS_S_i
        .type           _Z26matrixMultiplicationKernelPfS_S_i,@function
        .size           _Z26matrixMultiplicationKernelPfS_S_i,(.L_x_5 - _Z26matrixMultiplicationKernelPfS_S_i)
        .other          _Z26matrixMultiplicationKernelPfS_S_i,@"STO_CUDA_ENTRY STV_DEFAULT"
_Z26matrixMultiplicationKernelPfS_S_i:
.text._Z26matrixMultiplicationKernelPfS_S_i:
[----:B------:R-:W-:Y:S01]  /*0000*/  LDC R1, c[0x0][0x37c] ;  /* 0x0000df00ff017b82 */ /* 0x000fe20000000800 */
[----:B------:R-:W0:Y:S07]  /*0010*/  S2R R0, SR_TID.Y ;  /* 0x0000000000007919 */ /* 0x000e2e0000002200 */
[----:B------:R-:W0:Y:S01]  /*0020*/  S2UR UR4, SR_CTAID.Y ;  /* 0x00000000000479c3 */ /* 0x000e220000002600 */
[----:B------:R-:W1:Y:S01]  /*0030*/  LDCU UR20, c[0x0][0x398] ;  /* 0x00007300ff1477ac */ /* 0x000e620008000800 */
[----:B------:R-:W2:Y:S06]  /*0040*/  S2R R3, SR_TID.X ;  /* 0x0000000000037919 */ /* 0x000eac0000002100 */
[----:B------:R-:W0:Y:S08]  /*0050*/  LDC R13, c[0x0][0x364] ;  /* 0x0000d900ff0d7b82 */ /* 0x000e300000000800 */
[----:B------:R-:W2:Y:S08]  /*0060*/  S2UR UR5, SR_CTAID.X ;  /* 0x00000000000579c3 */ /* 0x000eb00000002500 */
[----:B------:R-:W2:Y:S01]  /*0070*/  LDC R2, c[0x0][0x360] ;  /* 0x0000d800ff027b82 */ /* 0x000ea20000000800 */
[----:B0-----:R-:W-:-:S02]  /*0080*/  IMAD R13, R13, UR4, R0 ;  /* 0x000000040d0d7c24 */ /* 0x001fc4000f8e0200 */
[----:B--2---:R-:W-:-:S05]  /*0090*/  IMAD R0, R2, UR5, R3 ;  /* 0x0000000502007c24 */ /* 0x004fca000f8e0203 */
[----:B------:R-:W-:-:S04]  /*00a0*/  VIMNMX R2, PT, PT, R13, R0, !PT ;  /* 0x000000000d027248 */ /* 0x000fc80007fe0100 */
[----:B-1----:R-:W-:-:S13]  /*00b0*/  ISETP.GE.AND P0, PT, R2, UR20, PT ;  /* 0x0000001402007c0c */ /* 0x002fda000bf06270 */
[----:B------:R-:W-:Y:S05]  /*00c0*/  @P0 EXIT ;  /* 0x000000000000094d */ /* 0x000fea0003800000 */
[----:B------:R-:W-:Y:S01]  /*00d0*/  UISETP.GE.U32.AND UP0, UPT, UR20, 0x8, UPT ;  /* 0x000000081400788c */ /* 0x000fe2000bf06070 */
[----:B------:R-:W-:Y:S02]  /*00e0*/  HFMA2 R12, -RZ, RZ, 0, 0 ;  /* 0x00000000ff0c7431 */ /* 0x000fe400000001ff */
[----:B------:R-:W-:Y:S01]  /*00f0*/  IMAD R13, R13, UR20, RZ ;  /* 0x000000140d0d7c24 */ /* 0x000fe2000f8e02ff */
[----:B------:R-:W-:Y:S01]  /*0100*/  UMOV UR4, URZ ;  /* 0x000000ff00047c82 */ /* 0x000fe20008000000 */
[----:B------:R-:W0:Y:S04]  /*0110*/  LDCU.64 UR18, c[0x0][0x358] ;  /* 0x00006b00ff1277ac */ /* 0x000e280008000a00 */
[----:B------:R-:W-:Y:S05]  /*0120*/  BRA.U !UP0, `(.L_x_0) ;  /* 0x0000000508047547 */ /* 0x000fea000b800000 */
[----:B------:R-:W1:Y:S01]  /*0130*/  LDCU.128 UR24, c[0x0][0x380] ;  /* 0x00007000ff1877ac */ /* 0x000e620008000c00 */
[----:B------:R-:W-:Y:S02]  /*0140*/  MOV R12, RZ ;  /* 0x000000ff000c7202 */ /* 0x000fe40000000f00 */
[----:B------:R-:W-:Y:S01]  /*0150*/  MOV R14, R0 ;  /* 0x00000000000e7202 */ /* 0x000fe20000000f00 */
[----:B------:R-:W-:-:S04]  /*0160*/  ULOP3.LUT UR4, UR20, 0x7ffffff8, URZ, 0xc0, !UPT ;  /* 0x7ffffff814047892 */ /* 0x000fc8000f8ec0ff */
[----:B------:R-:W-:Y:S01]  /*0170*/  UIADD3 UR5, UPT, UPT, -UR4, URZ, URZ ;  /* 0x000000ff04057290 */ /* 0x000fe2000fffe1ff */
[----:B-1----:R-:W-:Y:S01]  /*0180*/  MOV R2, UR24 ;  /* 0x0000001800027c02 */ /* 0x002fe20008000f00 */
[----:B------:R-:W-:Y:S01]  /*0190*/  UIMAD.WIDE UR6, UR20, 0x8, UR26 ;  /* 0x00000008140678a5 */ /* 0x000fe2000f8e021a */
[----:B------:R-:W-:Y:S01]  /*01a0*/  MOV R3, UR25 ;  /* 0x0000001900037c02 */ /* 0x000fe20008000f00 */
[----:B------:R-:W-:Y:S02]  /*01b0*/  UIMAD.WIDE UR8, UR20, 0xc, UR26 ;  /* 0x0000000c140878a5 */ /* 0x000fe4000f8e021a */
[----:B------:R-:W-:Y:S01]  /*01c0*/  UIMAD.WIDE UR10, UR20, 0x10, UR26 ;  /* 0x00000010140a78a5 */ /* 0x000fe2000f8e021a */
[----:B------:R-:W-:Y:S01]  /*01d0*/  IMAD.WIDE.U32 R2, R13, 0x4, R2 ;  /* 0x000000040d027825 */ /* 0x000fe200078e0002 */
[----:B------:R-:W-:Y:S02]  /*01e0*/  UIMAD.WIDE UR12, UR20, 0x14, UR26 ;  /* 0x00000014140c78a5 */ /* 0x000fe4000f8e021a */
[----:B------:R-:W-:Y:S01]  /*01f0*/  UIMAD.WIDE UR14, UR20, 0x18, UR26 ;  /* 0x00000018140e78a5 */ /* 0x000fe2000f8e021a */
[----:B------:R-:W-:Y:S01]  /*0200*/  IADD3 R2, P0, PT, R2, 0x10, RZ ;  /* 0x0000001002027810 */ /* 0x000fe20007f1e0ff */
[----:B------:R-:W-:-:S03]  /*0210*/  UIMAD.WIDE UR16, UR20, 0x1c, UR26 ;  /* 0x0000001c141078a5 */ /* 0x000fc6000f8e021a */
[----:B------:R-:W-:-:S09]  /*0220*/  IADD3.X R3, PT, PT, RZ, R3, RZ, P0, !PT ;  /* 0x00000003ff037210 */ /* 0x000fd200007fe4ff */
.L_x_1:
[----:B------:R-:W-:Y:S01]  /*0230*/  UIMAD.WIDE UR22, UR20, 0x4, UR26 ;  /* 0x00000004141678a5 */ /* 0x000fe2000f8e021a */
[----:B------:R-:W-:Y:S02]  /*0240*/  IMAD.MOV.U32 R23, RZ, RZ, 0x4 ;  /* 0x00000004ff177424 */ /* 0x000fe400078e00ff */
[----:B------:R-:W-:Y:S01]  /*0250*/  HFMA2 R11, -RZ, RZ, 0, 2.384185791015625e-07 ;  /* 0x00000004ff0b7431 */ /* 0x000fe200000001ff */
[----:B------:R-:W-:Y:S01]  /*0260*/  MOV R25, 0x4 ;  /* 0x0000000400197802 */ /* 0x000fe20000000f00 */
[----:B0-----:R-:W2:Y:S01]  /*0270*/  LDG.E R21, desc[UR18][R2.64+-0x10] ;  /* 0xfffff01202157981 */ /* 0x001ea2000c1e1900 */
[C---:B------:R-:W-:Y:S01]  /*0280*/  IMAD.WIDE R22, R14.reuse, R23, UR26 ;  /* 0x0000001a0e167e25 */ /* 0x040fe2000f8e0217 */
[----:B------:R-:W-:Y:S02]  /*0290*/  MOV R8, UR22 ;  /* 0x0000001600087c02 */ /* 0x000fe40008000f00 */
[----:B------:R-:W-:Y:S01]  /*02a0*/  MOV R9, UR23 ;  /* 0x0000001700097c02 */ /* 0x000fe20008000f00 */
[----:B------:R-:W3:Y:S02]  /*02b0*/  LDG.E R19, desc[UR18][R2.64+-0xc] ;  /* 0xfffff41202137981 */ /* 0x000ee4000c1e1900 */
[----:B------:R-:W-:-:S02]  /*02c0*/  IMAD.WIDE R8, R14, 0x4, R8 ;  /* 0x000000040e087825 */ /* 0x000fc400078e0208 */
[----:B------:R-:W2:Y:S01]  /*02d0*/  LDG.E R22, desc[UR18][R22.64] ;  /* 0x0000001216167981 */ /* 0x000ea2000c1e1900 */
[----:B------:R-:W-:Y:S01]  /*02e0*/  MOV R5, 0x4 ;  /* 0x0000000400057802 */ /* 0x000fe20000000f00 */
[C---:B------:R-:W-:Y:S02]  /*02f0*/  IMAD.WIDE R24, R14.reuse, R25, UR6 ;  /* 0x000000060e187e25 */ /* 0x040fe4000f8e0219 */
[----:B------:R0:W3:Y:S02]  /*0300*/  LDG.E R20, desc[UR18][R8.64] ;  /* 0x0000001208147981 */ /* 0x0000e4000c1e1900 */
[----:B------:R-:W-:Y:S02]  /*0310*/  IMAD.WIDE R10, R14, R11, UR8 ;  /* 0x000000080e0a7e25 */ /* 0x000fe4000f8e020b */
[----:B------:R-:W4:Y:S04]  /*0320*/  LDG.E R18, desc[UR18][R24.64] ;  /* 0x0000001218127981 */ /* 0x000f28000c1e1900 */
[----:B------:R-:W4:Y:S01]  /*0330*/  LDG.E R17, desc[UR18][R2.64+-0x8] ;  /* 0xfffff81202117981 */ /* 0x000f22000c1e1900 */
[----:B0-----:R-:W-:-:S02]  /*0340*/  HFMA2 R9, -RZ, RZ, 0, 2.384185791015625e-07 ;  /* 0x00000004ff097431 */ /* 0x001fc400000001ff */
[----:B------:R-:W-:Y:S01]  /*0350*/  IMAD.MOV.U32 R7, RZ, RZ, 0x4 ;  /* 0x00000004ff077424 */ /* 0x000fe200078e00ff */
[----:B------:R0:W5:Y:S01]  /*0360*/  LDG.E R16, desc[UR18][R10.64] ;  /* 0x000000120a107981 */ /* 0x000162000c1e1900 */
[----:B------:R-:W-:-:S03]  /*0370*/  IMAD.WIDE R4, R14, R5, UR10 ;  /* 0x0000000a0e047e25 */ /* 0x000fc6000f8e0205 */
[----:B------:R-:W5:Y:S01]  /*0380*/  LDG.E R15, desc[UR18][R2.64+-0x4] ;  /* 0xfffffc12020f7981 */ /* 0x000f62000c1e1900 */
[C---:B------:R-:W-:Y:S01]  /*0390*/  IMAD.WIDE R6, R14.reuse, R7, UR12 ;  /* 0x0000000c0e067e25 */ /* 0x040fe2000f8e0207 */
[----:B------:R-:W-:Y:S02]  /*03a0*/  MOV R27, 0x4 ;  /* 0x00000004001b7802 */ /* 0x000fe40000000f00 */
[----:B------:R1:W5:Y:S01]  /*03b0*/  LDG.E R4, desc[UR18][R4.64] ;  /* 0x0000001204047981 */ /* 0x000362000c1e1900 */
[----:B------:R-:W-:-:S03]  /*03c0*/  IMAD.WIDE R8, R14, R9, UR14 ;  /* 0x0000000e0e087e25 */ /* 0x000fc6000f8e0209 */
[----:B------:R-:W5:Y:S01]  /*03d0*/  LDG.E R23, desc[UR18][R2.64] ;  /* 0x0000001202177981 */ /* 0x000f62000c1e1900 */
[----:B0-----:R-:W-:-:S03]  /*03e0*/  IMAD.WIDE R10, R14, R27, UR16 ;  /* 0x000000100e0a7e25 */ /* 0x001fc6000f8e021b */
[----:B------:R-:W5:Y:S04]  /*03f0*/  LDG.E R7, desc[UR18][R6.64] ;  /* 0x0000001206077981 */ /* 0x000f68000c1e1900 */
[----:B------:R-:W5:Y:S04]  /*0400*/  LDG.E R24, desc[UR18][R2.64+0x4] ;  /* 0x0000041202187981 */ /* 0x000f68000c1e1900 */
[----:B------:R-:W5:Y:S04]  /*0410*/  LDG.E R8, desc[UR18][R8.64] ;  /* 0x0000001208087981 */ /* 0x000f68000c1e1900 */
[----:B------:R-:W5:Y:S04]  /*0420*/  LDG.E R25, desc[UR18][R2.64+0x8] ;  /* 0x0000081202197981 */ /* 0x000f68000c1e1900 */
[----:B------:R-:W5:Y:S04]  /*0430*/  LDG.E R10, desc[UR18][R10.64] ;  /* 0x000000120a0a7981 */ /* 0x000f68000c1e1900 */
[----:B------:R0:W5:Y:S01]  /*0440*/  LDG.E R27, desc[UR18][R2.64+0xc] ;  /* 0x00000c12021b7981 */ /* 0x000162000c1e1900 */
[----:B------:R-:W-:-:S04]  /*0450*/  UIADD3 UR5, UPT, UPT, UR5, 0x8, URZ ;  /* 0x0000000805057890 */ /* 0x000fc8000fffe0ff */
[----:B------:R-:W-:Y:S01]  /*0460*/  UISETP.NE.AND UP0, UPT, UR5, URZ, UPT ;  /* 0x000000ff0500728c */ /* 0x000fe2000bf05270 */
[----:B-1----:R-:W-:Y:S02]  /*0470*/  MOV R5, UR20 ;  /* 0x0000001400057c02 */ /* 0x002fe40008000f00 */
[----:B0-----:R-:W-:Y:S02]  /*0480*/  IADD3 R2, P0, PT, R2, 0x20, RZ ;  /* 0x0000002002027810 */ /* 0x001fe40007f1e0ff */
[----:B------:R-:W-:Y:S02]  /*0490*/  LEA R14, R5, R14, 0x3 ;  /* 0x0000000e050e7211 */ /* 0x000fe400078e18ff */
[----:B------:R-:W-:Y:S01]  /*04a0*/  IADD3.X R3, PT, PT, RZ, R3, RZ, P0, !PT ;  /* 0x00000003ff037210 */ /* 0x000fe200007fe4ff */
[----:B--2---:R-:W-:-:S04]  /*04b0*/  FFMA R22, R21, R22, R12 ;  /* 0x0000001615167223 */ /* 0x004fc8000000000c */
[----:B---3--:R-:W-:-:S04]  /*04c0*/  FFMA R20, R19, R20, R22 ;  /* 0x0000001413147223 */ /* 0x008fc80000000016 */
[----:B----4-:R-:W-:-:S04]  /*04d0*/  FFMA R18, R17, R18, R20 ;  /* 0x0000001211127223 */ /* 0x010fc80000000014 */
[----:B-----5:R-:W-:-:S04]  /*04e0*/  FFMA R16, R15, R16, R18 ;  /* 0x000000100f107223 */ /* 0x020fc80000000012 */
[----:B------:R-:W-:-:S04]  /*04f0*/  FFMA R23, R23, R4, R16 ;  /* 0x0000000417177223 */ /* 0x000fc80000000010 */
[----:B------:R-:W-:-:S04]  /*0500*/  FFMA R24, R24, R7, R23 ;  /* 0x0000000718187223 */ /* 0x000fc80000000017 */
[----:B------:R-:W-:-:S04]  /*0510*/  FFMA R8, R25, R8, R24 ;  /* 0x0000000819087223 */ /* 0x000fc80000000018 */
[----:B------:R-:W-:Y:S01]  /*0520*/  FFMA R12, R27, R10, R8 ;  /* 0x0000000a1b0c7223 */ /* 0x000fe20000000008 */
[----:B------:R-:W-:Y:S06]  /*0530*/  BRA.U UP0, `(.L_x_1) ;  /* 0xfffffffd003c7547 */ /* 0x000fec000b83ffff */
.L_x_0:
[----:B------:R-:W-:-:S04]  /*0540*/  ULOP3.LUT UR6, UR20, 0x7, URZ, 0xc0, !UPT ;  /* 0x0000000714067892 */ /* 0x000fc8000f8ec0ff */
[----:B------:R-:W-:-:S09]  /*0550*/  UISETP.NE.AND UP0, UPT, UR6, URZ, UPT ;  /* 0x000000ff0600728c */ /* 0x000fd2000bf05270 */
[----:B------:R-:W-:Y:S05]  /*0560*/  BRA.U !UP0, `(.L_x_2) ;  /* 0x0000000508387547 */ /* 0x000fea000b800000 */
[----:B------:R-:W-:Y:S02]  /*0570*/  UISETP.GE.U32.AND UP0, UPT, UR6, 0x4, UPT ;  /* 0x000000040600788c */ /* 0x000fe4000bf06070 */
[----:B------:R-:W-:-:S04]  /*0580*/  ULOP3.LUT UR5, UR20, 0x3, URZ, 0xc0, !UPT ;  /* 0x0000000314057892 */ /* 0x000fc8000f8ec0ff */
[----:B------:R-:W-:-:S03]  /*0590*/  UISETP.NE.AND UP1, UPT, UR5, URZ, UPT ;  /* 0x000000ff0500728c */ /* 0x000fc6000bf25270 */
[----:B------:R-:W-:Y:S08]  /*05a0*/  BRA.U !UP0, `(.L_x_3) ;  /* 0x00000001087c7547 */ /* 0x000ff0000b800000 */
[----:B------:R-:W1:Y:S01]  /*05b0*/  LDC.64 R6, c[0x0][0x388] ;  /* 0x0000e200ff067b82 */ /* 0x000e620000000a00 */
[----:B------:R-:W2:Y:S01]  /*05c0*/  LDCU.64 UR6, c[0x0][0x380] ;  /* 0x00007000ff0677ac */ /* 0x000ea20008000a00 */
[----:B------:R-:W-:Y:S01]  /*05d0*/  IMAD.U32 R9, RZ, RZ, UR4 ;  /* 0x00000004ff097e24 */ /* 0x000fe2000f8e00ff */
[C---:B------:R-:W-:Y:S02]  /*05e0*/  IADD3 R3, PT, PT, R13.reuse, UR4, RZ ;  /* 0x000000040d037c10 */ /* 0x040fe4000fffe0ff */
[----:B------:R-:W-:Y:S01]  /*05f0*/  IADD3 R10, P0, PT, R13, UR4, RZ ;  /* 0x000000040d0a7c10 */ /* 0x000fe2000ff1e0ff */
[----:B------:R-:W-:Y:S01]  /*0600*/  IMAD R9, R9, UR20, R0 ;  /* 0x0000001409097c24 */ /* 0x000fe2000f8e0200 */
[----:B------:R-:W-:Y:S01]  /*0610*/  MOV R11, UR20 ;  /* 0x00000014000b7c02 */ /* 0x000fe20008000f00 */
[----:B------:R-:W3:Y:S01]  /*0620*/  LDC.64 R4, c[0x0][0x380] ;  /* 0x0000e000ff047b82 */ /* 0x000ee20000000a00 */
[----:B------:R-:W-:Y:S01]  /*0630*/  MOV R15, UR20 ;  /* 0x00000014000f7c02 */ /* 0x000fe20008000f00 */
[----:B-1----:R-:W-:Y:S01]  /*0640*/  IMAD.WIDE R6, R9, 0x4, R6 ;  /* 0x0000000409067825 */ /* 0x002fe200078e0206 */
[----:B------:R-:W-:-:S05]  /*0650*/  MOV R9, UR20 ;  /* 0x0000001400097c02 */ /* 0x000fca0008000f00 */
[----:B------:R-:W-:Y:S02]  /*0660*/  IMAD.WIDE R8, R9, 0x4, R6 ;  /* 0x0000000409087825 */ /* 0x000fe400078e0206 */
[----:B0-----:R-:W4:Y:S02]  /*0670*/  LDG.E R6, desc[UR18][R6.64] ;  /* 0x0000001206067981 */ /* 0x001f24000c1e1900 */
[----:B---3--:R-:W-:Y:S01]  /*0680*/  IMAD.WIDE.U32 R4, R3, 0x4, R4 ;  /* 0x0000000403047825 */ /* 0x008fe200078e0004 */
[----:B------:R-:W-:Y:S01]  /*0690*/  IADD3.X R3, PT, PT, RZ, RZ, RZ, P0, !PT ;  /* 0x000000ffff037210 */ /* 0x000fe200007fe4ff */
[----:B------:R-:W3:Y:S01]  /*06a0*/  LDG.E R17, desc[UR18][R8.64] ;  /* 0x0000001208117981 */ /* 0x000ee2000c1e1900 */
[----:B--2---:R-:W-:-:S03]  /*06b0*/  LEA R2, P0, R10, UR6, 0x2 ;  /* 0x000000060a027c11 */ /* 0x004fc6000f8010ff */
[----:B------:R-:W4:Y:S01]  /*06c0*/  LDG.E R5, desc[UR18][R4.64] ;  /* 0x0000001204057981 */ /* 0x000f22000c1e1900 */
[----:B------:R-:W-:Y:S01]  /*06d0*/  LEA.HI.X R3, R10, UR7, R3, 0x2, P0 ;  /* 0x000000070a037c11 */ /* 0x000fe200080f1403 */
[----:B------:R-:W-:-:S04]  /*06e0*/  IMAD.WIDE R10, R11, 0x4, R8 ;  /* 0x000000040b0a7825 */ /* 0x000fc800078e0208 */
[----:B------:R-:W3:Y:S01]  /*06f0*/  LDG.E R16, desc[UR18][R2.64+0x4] ;  /* 0x0000041202107981 */ /* 0x000ee2000c1e1900 */
[----:B------:R-:W-:-:S03]  /*0700*/  IMAD.WIDE R14, R15, 0x4, R10 ;  /* 0x000000040f0e7825 */ /* 0x000fc600078e020a */
[----:B------:R-:W2:Y:S04]  /*0710*/  LDG.E R19, desc[UR18][R10.64] ;  /* 0x000000120a137981 */ /* 0x000ea8000c1e1900 */
[----:B------:R-:W2:Y:S04]  /*0720*/  LDG.E R18, desc[UR18][R2.64+0x8] ;  /* 0x0000081202127981 */ /* 0x000ea8000c1e1900 */
[----:B------:R-:W5:Y:S04]  /*0730*/  LDG.E R20, desc[UR18][R2.64+0xc] ;  /* 0x00000c1202147981 */ /* 0x000f68000c1e1900 */
[----:B------:R-:W5:Y:S01]  /*0740*/  LDG.E R14, desc[UR18][R14.64] ;  /* 0x000000120e0e7981 */ /* 0x000f62000c1e1900 */
[----:B------:R-:W-:Y:S01]  /*0750*/  UIADD3 UR4, UPT, UPT, UR4, 0x4, URZ ;  /* 0x0000000404047890 */ /* 0x000fe2000fffe0ff */
[----:B----4-:R-:W-:-:S04]  /*0760*/  FFMA R5, R5, R6, R12 ;  /* 0x0000000605057223 */ /* 0x010fc8000000000c */
[----:B---3--:R-:W-:-:S04]  /*0770*/  FFMA R5, R16, R17, R5 ;  /* 0x0000001110057223 */ /* 0x008fc80000000005 */
[----:B--2---:R-:W-:-:S04]  /*0780*/  FFMA R5, R18, R19, R5 ;  /* 0x0000001312057223 */ /* 0x004fc80000000005 */
[----:B-----5:R-:W-:-:S07]  /*0790*/  FFMA R12, R20, R14, R5 ;  /* 0x0000000e140c7223 */ /* 0x020fce0000000005 */
.L_x_3:
[----:B------:R-:W-:Y:S05]  /*07a0*/  BRA.U !UP1, `(.L_x_2) ;  /* 0x0000000109a87547 */ /* 0x000fea000b800000 */
[----:B------:R-:W-:Y:S01]  /*07b0*/  UISETP.NE.AND UP0, UPT, UR5, 0x1, UPT ;  /* 0x000000010500788c */ /* 0x000fe2000bf05270 */
[----:B------:R-:W-:Y:S01]  /*07c0*/  MOV R7, UR4 ;  /* 0x0000000400077c02 */ /* 0x000fe20008000f00 */
[----:B------:R-:W-:Y:S02]  /*07d0*/  ULOP3.LUT UR5, UR20, 0x1, URZ, 0xc0, !UPT ;  /* 0x0000000114057892 */ /* 0x000fe4000f8ec0ff */
[----:B------:R-:W-:Y:S02]  /*07e0*/  MOV R15, UR20 ;  /* 0x00000014000f7c02 */ /* 0x000fe40008000f00 */
[----:B------:R-:W-:Y:S01]  /*07f0*/  UISETP.NE.U32.AND UP1, UPT, UR5, 0x1, UPT ;  /* 0x000000010500788c */ /* 0x000fe2000bf25070 */
[----:B------:R-:W-:-:S04]  /*0800*/  PLOP3.LUT P1, PT, PT, PT, UP0, 0x80, 0x8 ;  /* 0x000000000008781c */ /* 0x000fc80003f2f008 */
[----:B------:R-:W1:Y:S01]  /*0810*/  @UP0 LDCU.128 UR8, c[0x0][0x380] ;  /* 0x00007000ff0807ac */ /* 0x000e620008000c00 */
[----:B------:R-:W-:Y:S01]  /*0820*/  PLOP3.LUT P0, PT, PT, PT, UP1, 0x80, 0x8 ;  /* 0x000000000008781c */ /* 0x000fe20003f0f018 */
[----:B------:R-:W2:Y:S04]  /*0830*/  @UP0 LDCU.64 UR6, c[0x0][0x380] ;  /* 0x00007000ff0607ac */ /* 0x000ea80008000a00 */
[----:B------:R-:W3:Y:S03]  /*0840*/  @!UP1 LDCU.128 UR12, c[0x0][0x380] ;  /* 0x00007000ff0c97ac */ /* 0x000ee60008000c00 */
[C---:B------:R-:W-:Y:S02]  /*0850*/  @P1 IADD3 R3, PT, PT, R13.reuse, UR4, RZ ;  /* 0x000000040d031c10 */ /* 0x040fe4000fffe0ff */
[----:B------:R-:W-:Y:S01]  /*0860*/  @P1 IADD3 R6, P2, PT, R13, UR4, RZ ;  /* 0x000000040d061c10 */ /* 0x000fe2000ff5e0ff */
[----:B------:R-:W-:Y:S01]  /*0870*/  @UP0 UIADD3 UR4, UPT, UPT, UR4, 0x2, URZ ;  /* 0x0000000204040890 */ /* 0x000fe2000fffe0ff */
[----:B-1----:R-:W-:Y:S01]  /*0880*/  MOV R11, UR9 ;  /* 0x00000009000b7c02 */ /* 0x002fe20008000f00 */
[----:B------:R-:W-:Y:S01]  /*0890*/  IMAD.U32 R10, RZ, RZ, UR8 ;  /* 0x00000008ff0a7e24 */ /* 0x000fe2000f8e00ff */
[----:B------:R-:W-:-:S02]  /*08a0*/  MOV R4, UR10 ;  /* 0x0000000a00047c02 */ /* 0x000fc40008000f00 */
[----:B------:R-:W-:Y:S01]  /*08b0*/  MOV R5, UR11 ;  /* 0x0000000b00057c02 */ /* 0x000fe20008000f00 */
[----:B------:R-:W-:-:S04]  /*08c0*/  @P1 IMAD.WIDE.U32 R10, R3, 0x4, R10 ;  /* 0x00000004030a1825 */ /* 0x000fc800078e000a */
[----:B------:R-:W-:Y:S01]  /*08d0*/  @P1 IMAD R3, R7, UR20, R0 ;  /* 0x0000001407031c24 */ /* 0x000fe2000f8e0200 */
[----:B------:R-:W-:Y:S01]  /*08e0*/  @P1 IADD3.X R7, PT, PT, RZ, RZ, RZ, P2, !PT ;  /* 0x000000ffff071210 */ /* 0x000fe200017fe4ff */
[----:B------:R-:W-:Y:S01]  /*08f0*/  IMAD.U32 R19, RZ, RZ, UR4 ;  /* 0x00000004ff137e24 */ /* 0x000fe2000f8e00ff */
[C---:B--2---:R-:W-:Y:S01]  /*0900*/  @P1 LEA R2, P2, R6.reuse, UR6, 0x2 ;  /* 0x0000000606021c11 */ /* 0x044fe2000f8410ff */
[----:B------:R-:W-:Y:S01]  /*0910*/  @P1 IMAD.WIDE R4, R3, 0x4, R4 ;  /* 0x0000000403041825 */ /* 0x000fe200078e0204 */
[----:B------:R-:W-:Y:S01]  /*0920*/  @!P0 IADD3 R17, PT, PT, R13, UR4, RZ ;  /* 0x000000040d118c10 */ /* 0x000fe2000fffe0ff */
[----:B0-----:R-:W2:Y:S01]  /*0930*/  @P1 LDG.E R11, desc[UR18][R10.64] ;  /* 0x000000120a0b1981 */ /* 0x001ea2000c1e1900 */
[----:B------:R-:W-:Y:S01]  /*0940*/  @P1 LEA.HI.X R3, R6, UR7, R7, 0x2, P2 ;  /* 0x0000000706031c11 */ /* 0x000fe200090f1407 */
[----:B------:R-:W-:Y:S01]  /*0950*/  @!P0 IMAD R19, R19, UR20, R0 ;  /* 0x0000001413138c24 */ /* 0x000fe2000f8e0200 */
[----:B---3--:R-:W-:Y:S01]  /*0960*/  MOV R6, UR12 ;  /* 0x0000000c00067c02 */ /* 0x008fe20008000f00 */
[----:B------:R-:W-:Y:S01]  /*0970*/  @P1 IMAD.WIDE R14, R15, 0x4, R4 ;  /* 0x000000040f0e1825 */ /* 0x000fe200078e0204 */
[----:B------:R-:W-:Y:S01]  /*0980*/  MOV R7, UR13 ;  /* 0x0000000d00077c02 */ /* 0x000fe20008000f00 */
[----:B------:R-:W2:Y:S01]  /*0990*/  @P1 LDG.E R4, desc[UR18][R4.64] ;  /* 0x0000001204041981 */ /* 0x000ea2000c1e1900 */
[----:B------:R-:W-:-:S02]  /*09a0*/  MOV R8, UR14 ;  /* 0x0000000e00087c02 */ /* 0x000fc40008000f00 */
[----:B------:R-:W-:Y:S01]  /*09b0*/  MOV R9, UR15 ;  /* 0x0000000f00097c02 */ /* 0x000fe20008000f00 */
[----:B------:R-:W-:Y:S01]  /*09c0*/  @!P0 IMAD.WIDE.U32 R6, R17, 0x4, R6 ;  /* 0x0000000411068825 */ /* 0x000fe200078e0006 */
[----:B------:R-:W3:Y:S03]  /*09d0*/  @P1 LDG.E R14, desc[UR18][R14.64] ;  /* 0x000000120e0e1981 */ /* 0x000ee6000c1e1900 */
[----:B------:R-:W-:Y:S01]  /*09e0*/  @!P0 IMAD.WIDE R8, R19, 0x4, R8 ;  /* 0x0000000413088825 */ /* 0x000fe200078e0208 */
[----:B------:R-:W3:Y:S04]  /*09f0*/  @P1 LDG.E R2, desc[UR18][R2.64+0x4] ;  /* 0x0000041202021981 */ /* 0x000ee8000c1e1900 */
[----:B------:R-:W4:Y:S04]  /*0a00*/  @!P0 LDG.E R7, desc[UR18][R6.64] ;  /* 0x0000001206078981 */ /* 0x000f28000c1e1900 */
[----:B------:R-:W4:Y:S01]  /*0a10*/  @!P0 LDG.E R8, desc[UR18][R8.64] ;  /* 0x0000001208088981 */ /* 0x000f22000c1e1900 */
[----:B--2---:R-:W-:-:S04]  /*0a20*/  @P1 FFMA R11, R11, R4, R12 ;  /* 0x000000040b0b1223 */ /* 0x004fc8000000000c */
[----:B---3--:R-:W-:-:S04]  /*0a30*/  @P1 FFMA R12, R2, R14, R11 ;  /* 0x0000000e020c1223 */ /* 0x008fc8000000000b */
[----:B----4-:R-:W-:-:S07]  /*0a40*/  @!P0 FFMA R12, R7, R8, R12 ;  /* 0x00000008070c8223 */ /* 0x010fce000000000c */
.L_x_2:
[----:B------:R-:W1:Y:S01]  /*0a50*/  LDC.64 R2, c[0x0][0x390] ;  /* 0x0000e400ff027b82 */ /* 0x000e620000000a00 */
[----:B------:R-:W-:-:S05]  /*0a60*/  IADD3 R13, PT, PT, R0, R13, RZ ;  /* 0x0000000d000d7210 */ /* 0x000fca0007ffe0ff */
[----:B-1----:R-:W-:-:S05]  /*0a70*/  IMAD.WIDE R2, R13, 0x4, R2 ;  /* 0x000000040d027825 */ /* 0x002fca00078e0202 */
[----:B0-----:R-:W-:Y:S01]  /*0a80*/  STG.E desc[UR18][R2.64], R12 ;  /* 0x0000000c02007986 */ /* 0x001fe2000c101912 */
[----:B------:R-:W-:Y:S05]  /*0a90*/  EXIT ;  /* 0x000000000000794d */ /* 0x000fea0003800000 */
.L_x_4:
[----:B------:R-:W-:-:S00]  /*0aa0*/  BRA `(.L_x_4) ;  /* 0xfffffffc00fc7947 */ /* 0x000fc0000383ffff */
[----:B------:R-:W-:-:S00]  /*0ab0*/  NOP ;  /* 0x0000000000007918 */ /* 0x000fc00000000000 */
        /* <DEDUP_REMOVED lines=12> */
.L_x_5:


//--------------------- .nv.shared.reserved.0     --------------------------
	.section	.nv.shared.reserved.0,"aw",@nobits
	.weak		__nv_reservedSMEM_offset_0_alias
	.size		__nv_reservedSMEM_offset_0_alias, 0, 64
	.other		__nv_reservedSMEM_offset_0_alias,@"STO_CUDA_RESERVED_SHARED STV_DEFAULT"
__nv_reservedSMEM_offset_0_alias:
	.zero		0
	.zero		64


//--------------------- .nv.constant0._Z26matrixMultiplicationKernelPfS_S_i --------------------------
	.section	.nv.constant0._Z26matrixMultiplicationKernelPfS_S_i,"a",@progbits
	.sectionflags	@""
	.align	4
.nv.constant0._Z26matrixMultiplicationKernelPfS_S_i:
	.zero		924


//--------------------- SYMBOLS --------------------------

	.type		.nv.reservedSmem.offset0,@object
	.size		.nv.reservedSmem.offset0,0x4
